//
// Generated by NVIDIA NVVM Compiler
//
// Compiler Build ID: CL-36424714
// Cuda compilation tools, release 13.0, V13.0.88
// Based on NVVM 20.0.0
//

.version 9.0
.target sm_100
.address_size 64

	// .globl	_Z13convolution1DPfS_ii
.const .align 4 .b8 M[20];

.visible .entry _Z13convolution1DPfS_ii(
	.param .u64 .ptr .align 1 _Z13convolution1DPfS_ii_param_0,
	.param .u64 .ptr .align 1 _Z13convolution1DPfS_ii_param_1,
	.param .u32 _Z13convolution1DPfS_ii_param_2,
	.param .u32 _Z13convolution1DPfS_ii_param_3
)
{
	.reg .pred 	%p<55>;
	.reg .b32 	%r<43>;
	.reg .b32 	%f<96>;
	.reg .b64 	%rd<49>;

	ld.param.u64 	%rd6, [_Z13convolution1DPfS_ii_param_0];
	ld.param.u64 	%rd5, [_Z13convolution1DPfS_ii_param_1];
	ld.param.u32 	%r28, [_Z13convolution1DPfS_ii_param_2];
	ld.param.u32 	%r29, [_Z13convolution1DPfS_ii_param_3];
	cvta.to.global.u64 	%rd1, %rd6;
	mov.u32 	%r30, %ctaid.x;
	mov.u32 	%r31, %ntid.x;
	mov.u32 	%r32, %tid.x;
	mad.lo.s32 	%r1, %r30, %r31, %r32;
	shr.u32 	%r33, %r28, 31;
	add.s32 	%r34, %r28, %r33;
	shr.s32 	%r35, %r34, 1;
	sub.s32 	%r2, %r1, %r35;
	setp.lt.s32 	%p1, %r28, 1;
	mov.f32 	%f75, 0f00000000;
	@%p1 bra 	$L__BB0_41;
	and.b32  	%r3, %r28, 7;
	setp.lt.u32 	%p2, %r28, 8;
	mov.f32 	%f75, 0f00000000;
	mov.b32 	%r41, 0;
	@%p2 bra 	$L__BB0_20;
	and.b32  	%r41, %r28, 2147483640;
	mov.f32 	%f75, 0f00000000;
	mov.b32 	%r39, 0;
	mov.u64 	%rd8, M;
$L__BB0_3:
	.pragma "nounroll";
	add.s32 	%r6, %r2, %r39;
	setp.lt.s32 	%p3, %r6, 1;
	setp.ge.s32 	%p4, %r6, %r29;
	mul.wide.u32 	%rd7, %r39, 4;
	add.s64 	%rd2, %rd8, %rd7;
	or.pred  	%p5, %p3, %p4;
	@%p5 bra 	$L__BB0_5;
	mul.wide.u32 	%rd9, %r6, 4;
	add.s64 	%rd10, %rd1, %rd9;
	ld.global.f32 	%f42, [%rd10];
	ld.const.f32 	%f43, [%rd2];
	fma.rn.f32 	%f75, %f42, %f43, %f75;
$L__BB0_5:
	add.s32 	%r7, %r6, 1;
	setp.gt.u32 	%p6, %r6, 2147483646;
	setp.ge.s32 	%p7, %r7, %r29;
	or.pred  	%p8, %p6, %p7;
	@%p8 bra 	$L__BB0_7;
	mul.wide.u32 	%rd11, %r7, 4;
	add.s64 	%rd12, %rd1, %rd11;
	ld.global.f32 	%f44, [%rd12];
	ld.const.f32 	%f45, [%rd2+4];
	fma.rn.f32 	%f75, %f44, %f45, %f75;
$L__BB0_7:
	add.s32 	%r8, %r6, 2;
	setp.lt.s32 	%p9, %r8, 1;
	setp.ge.s32 	%p10, %r8, %r29;
	or.pred  	%p11, %p9, %p10;
	@%p11 bra 	$L__BB0_9;
	mul.wide.u32 	%rd13, %r8, 4;
	add.s64 	%rd14, %rd1, %rd13;
	ld.global.f32 	%f46, [%rd14];
	ld.const.f32 	%f47, [%rd2+8];
	fma.rn.f32 	%f75, %f46, %f47, %f75;
$L__BB0_9:
	add.s32 	%r9, %r6, 3;
	setp.lt.s32 	%p12, %r9, 1;
	setp.ge.s32 	%p13, %r9, %r29;
	or.pred  	%p14, %p12, %p13;
	@%p14 bra 	$L__BB0_11;
	mul.wide.u32 	%rd15, %r9, 4;
	add.s64 	%rd16, %rd1, %rd15;
	ld.global.f32 	%f48, [%rd16];
	ld.const.f32 	%f49, [%rd2+12];
	fma.rn.f32 	%f75, %f48, %f49, %f75;
$L__BB0_11:
	add.s32 	%r10, %r6, 4;
	setp.lt.s32 	%p15, %r10, 1;
	setp.ge.s32 	%p16, %r10, %r29;
	or.pred  	%p17, %p15, %p16;
	@%p17 bra 	$L__BB0_13;
	mul.wide.u32 	%rd17, %r10, 4;
	add.s64 	%rd18, %rd1, %rd17;
	ld.global.f32 	%f50, [%rd18];
	ld.const.f32 	%f51, [%rd2+16];
	fma.rn.f32 	%f75, %f50, %f51, %f75;
$L__BB0_13:
	add.s32 	%r11, %r6, 5;
	setp.lt.s32 	%p18, %r11, 1;
	setp.ge.s32 	%p19, %r11, %r29;
	or.pred  	%p20, %p18, %p19;
	@%p20 bra 	$L__BB0_15;
	mul.wide.u32 	%rd19, %r11, 4;
	add.s64 	%rd20, %rd1, %rd19;
	ld.global.f32 	%f52, [%rd20];
	ld.const.f32 	%f53, [%rd2+20];
	fma.rn.f32 	%f75, %f52, %f53, %f75;
$L__BB0_15:
	add.s32 	%r12, %r6, 6;
	setp.lt.s32 	%p21, %r12, 1;
	setp.ge.s32 	%p22, %r12, %r29;
	or.pred  	%p23, %p21, %p22;
	@%p23 bra 	$L__BB0_17;
	mul.wide.u32 	%rd21, %r12, 4;
	add.s64 	%rd22, %rd1, %rd21;
	ld.global.f32 	%f54, [%rd22];
	ld.const.f32 	%f55, [%rd2+24];
	fma.rn.f32 	%f75, %f54, %f55, %f75;
$L__BB0_17:
	add.s32 	%r13, %r6, 7;
	setp.lt.s32 	%p24, %r13, 1;
	setp.ge.s32 	%p25, %r13, %r29;
	or.pred  	%p26, %p24, %p25;
	@%p26 bra 	$L__BB0_19;
	mul.wide.u32 	%rd23, %r13, 4;
	add.s64 	%rd24, %rd1, %rd23;
	ld.global.f32 	%f56, [%rd24];
	ld.const.f32 	%f57, [%rd2+28];
	fma.rn.f32 	%f75, %f56, %f57, %f75;
$L__BB0_19:
	add.s32 	%r39, %r39, 8;
	setp.ne.s32 	%p27, %r39, %r41;
	@%p27 bra 	$L__BB0_3;
$L__BB0_20:
	setp.eq.s32 	%p28, %r3, 0;
	@%p28 bra 	$L__BB0_41;
	and.b32  	%r16, %r28, 3;
	setp.lt.u32 	%p29, %r3, 4;
	@%p29 bra 	$L__BB0_31;
	add.s32 	%r17, %r2, %r41;
	setp.lt.s32 	%p30, %r17, 1;
	setp.ge.s32 	%p31, %r17, %r29;
	mul.wide.u32 	%rd25, %r41, 4;
	mov.u64 	%rd26, M;
	add.s64 	%rd3, %rd26, %rd25;
	or.pred  	%p32, %p30, %p31;
	@%p32 bra 	$L__BB0_24;
	mul.wide.u32 	%rd27, %r17, 4;
	add.s64 	%rd28, %rd1, %rd27;
	ld.global.f32 	%f59, [%rd28];
	ld.const.f32 	%f60, [%rd3];
	fma.rn.f32 	%f75, %f59, %f60, %f75;
$L__BB0_24:
	add.s32 	%r18, %r17, 1;
	setp.gt.u32 	%p33, %r17, 2147483646;
	setp.ge.s32 	%p34, %r18, %r29;
	or.pred  	%p35, %p33, %p34;
	@%p35 bra 	$L__BB0_26;
	mul.wide.u32 	%rd29, %r18, 4;
	add.s64 	%rd30, %rd1, %rd29;
	ld.global.f32 	%f61, [%rd30];
	ld.const.f32 	%f62, [%rd3+4];
	fma.rn.f32 	%f75, %f61, %f62, %f75;
$L__BB0_26:
	add.s32 	%r19, %r17, 2;
	setp.lt.s32 	%p36, %r19, 1;
	setp.ge.s32 	%p37, %r19, %r29;
	or.pred  	%p38, %p36, %p37;
	@%p38 bra 	$L__BB0_28;
	mul.wide.u32 	%rd31, %r19, 4;
	add.s64 	%rd32, %rd1, %rd31;
	ld.global.f32 	%f63, [%rd32];
	ld.const.f32 	%f64, [%rd3+8];
	fma.rn.f32 	%f75, %f63, %f64, %f75;
$L__BB0_28:
	add.s32 	%r20, %r17, 3;
	setp.lt.s32 	%p39, %r20, 1;
	setp.ge.s32 	%p40, %r20, %r29;
	or.pred  	%p41, %p39, %p40;
	@%p41 bra 	$L__BB0_30;
	mul.wide.u32 	%rd33, %r20, 4;
	add.s64 	%rd34, %rd1, %rd33;
	ld.global.f32 	%f65, [%rd34];
	ld.const.f32 	%f66, [%rd3+12];
	fma.rn.f32 	%f75, %f65, %f66, %f75;
$L__BB0_30:
	add.s32 	%r41, %r41, 4;
$L__BB0_31:
	setp.eq.s32 	%p42, %r16, 0;
	@%p42 bra 	$L__BB0_41;
	setp.eq.s32 	%p43, %r16, 1;
	@%p43 bra 	$L__BB0_38;
	add.s32 	%r23, %r2, %r41;
	setp.lt.s32 	%p44, %r23, 1;
	setp.ge.s32 	%p45, %r23, %r29;
	mul.wide.u32 	%rd35, %r41, 4;
	mov.u64 	%rd36, M;
	add.s64 	%rd4, %rd36, %rd35;
	or.pred  	%p46, %p44, %p45;
	@%p46 bra 	$L__BB0_35;
	mul.wide.u32 	%rd37, %r23, 4;
	add.s64 	%rd38, %rd1, %rd37;
	ld.global.f32 	%f68, [%rd38];
	ld.const.f32 	%f69, [%rd4];
	fma.rn.f32 	%f75, %f68, %f69, %f75;
$L__BB0_35:
	add.s32 	%r24, %r23, 1;
	setp.gt.u32 	%p47, %r23, 2147483646;
	setp.ge.s32 	%p48, %r24, %r29;
	or.pred  	%p49, %p47, %p48;
	@%p49 bra 	$L__BB0_37;
	mul.wide.u32 	%rd39, %r24, 4;
	add.s64 	%rd40, %rd1, %rd39;
	ld.global.f32 	%f70, [%rd40];
	ld.const.f32 	%f71, [%rd4+4];
	fma.rn.f32 	%f75, %f70, %f71, %f75;
$L__BB0_37:
	add.s32 	%r41, %r41, 2;
$L__BB0_38:
	and.b32  	%r38, %r28, 1;
	setp.eq.b32 	%p50, %r38, 1;
	not.pred 	%p51, %p50;
	@%p51 bra 	$L__BB0_41;
	add.s32 	%r27, %r2, %r41;
	setp.lt.s32 	%p52, %r27, 1;
	setp.ge.s32 	%p53, %r27, %r29;
	or.pred  	%p54, %p52, %p53;
	@%p54 bra 	$L__BB0_41;
	mul.wide.u32 	%rd41, %r27, 4;
	add.s64 	%rd42, %rd1, %rd41;
	ld.global.f32 	%f72, [%rd42];
	mul.wide.u32 	%rd43, %r41, 4;
	mov.u64 	%rd44, M;
	add.s64 	%rd45, %rd44, %rd43;
	ld.const.f32 	%f73, [%rd45];
	fma.rn.f32 	%f75, %f72, %f73, %f75;
$L__BB0_41:
	cvta.to.global.u64 	%rd46, %rd5;
	mul.wide.s32 	%rd47, %r1, 4;
	add.s64 	%rd48, %rd46, %rd47;
	st.global.f32 	[%rd48], %f75;
	ret;

}


// ===== COMPILED SASS (sm_100) =====

	.target	sm_100

	.elftype	@"ET_EXEC"


//--------------------- .note.nv.tkinfo           --------------------------
	.section	.note.nv.tkinfo,"",@"SHT_NOTE"
	.sectionflags	@"SHF_NOTE_NV_TKINFO"
	.tkinfo
        /*0018*/ 	.word	0x00000002
        /*0030*/ 	.string	""
        /*0030*/ 	.string	"ptxas"
        /*0030*/ 	.string	"Cuda compilation tools, release 13.0, V13.0.88"
        /*0030*/ 	.string	"Build cuda_13.0.r13.0/compiler.36424714_0"
        /*0030*/ 	.string	"-arch sm_100 -m 64 "



//--------------------- .note.nv.cuinfo           --------------------------
	.section	.note.nv.cuinfo,"",@"SHT_NOTE"
	.sectionflags	@"SHF_NOTE_NV_CUINFO"
        /*0018*/ 	.short	0x0002
        /*001a*/ 	.short	0x0064
        /*001c*/ 	.short	0x0082
	.zero		2


//--------------------- .nv.info                  --------------------------
	.section	.nv.info,"",@"SHT_CUDA_INFO"
	.align	4


	//----- nvinfo : EIATTR_REGCOUNT
	.align		4
        /*0000*/ 	.byte	0x04, 0x2f
        /*0002*/ 	.short	(.L_2 - .L_1)
	.align		4
.L_1:
        /*0004*/ 	.word	index@(_Z13convolution1DPfS_ii)
        /*0008*/ 	.word	0x00000020


	//----- nvinfo : EIATTR_FRAME_SIZE
	.align		4
.L_2:
        /*000c*/ 	.byte	0x04, 0x11
        /*000e*/ 	.short	(.L_4 - .L_3)
	.align		4
.L_3:
        /*0010*/ 	.word	index@(_Z13convolution1DPfS_ii)
        /*0014*/ 	.word	0x00000000


	//----- nvinfo : EIATTR_MIN_STACK_SIZE
	.align		4
.L_4:
        /*0018*/ 	.byte	0x04, 0x12
        /*001a*/ 	.short	(.L_6 - .L_5)
	.align		4
.L_5:
        /*001c*/ 	.word	index@(_Z13convolution1DPfS_ii)
        /*0020*/ 	.word	0x00000000
.L_6:


//--------------------- .nv.compat                --------------------------
	.section	.nv.compat,"",@"SHT_CUDA_COMPAT_INFO"
	.align	4
        /*0000*/ 	.byte	0x02, 0x09, 0x00, 0x00, 0x02, 0x02, 0x01, 0x00, 0x02, 0x05, 0x05, 0x00, 0x03, 0x07, 0x01, 0x01
        /*0010*/ 	.byte	0x02, 0x03, 0x00, 0x00, 0x02, 0x06, 0x01, 0x00, 0x04, 0x0b, 0x08, 0x00, 0x09, 0x00, 0x00, 0x00
        /*0020*/ 	.byte	0x00, 0x00, 0x00, 0x00


//--------------------- .nv.info._Z13convolution1DPfS_ii --------------------------
	.section	.nv.info._Z13convolution1DPfS_ii,"",@"SHT_CUDA_INFO"
	.sectionflags	@""
	.align	4


	//----- nvinfo : EIATTR_CUDA_API_VERSION
	.align		4
        /*0000*/ 	.byte	0x04, 0x37
        /*0002*/ 	.short	(.L_8 - .L_7)
.L_7:
        /*0004*/ 	.word	0x00000082


	//----- nvinfo : EIATTR_KPARAM_INFO
	.align		4
.L_8:
        /*0008*/ 	.byte	0x04, 0x17
        /*000a*/ 	.short	(.L_10 - .L_9)
.L_9:
        /*000c*/ 	.word	0x00000000
        /*0010*/ 	.short	0x0003
        /*0012*/ 	.short	0x0014
        /*0014*/ 	.byte	0x00, 0xf0, 0x11, 0x00


	//----- nvinfo : EIATTR_KPARAM_INFO
	.align		4
.L_10:
        /*0018*/ 	.byte	0x04, 0x17
        /*001a*/ 	.short	(.L_12 - .L_11)
.L_11:
        /*001c*/ 	.word	0x00000000
        /*0020*/ 	.short	0x0002
        /*0022*/ 	.short	0x0010
        /*0024*/ 	.byte	0x00, 0xf0, 0x11, 0x00


	//----- nvinfo : EIATTR_KPARAM_INFO
	.align		4
.L_12:
        /*0028*/ 	.byte	0x04, 0x17
        /*002a*/ 	.short	(.L_14 - .L_13)
.L_13:
        /*002c*/ 	.word	0x00000000
        /*0030*/ 	.short	0x0001
        /*0032*/ 	.short	0x0008
        /*0034*/ 	.byte	0x00, 0xf5, 0x21, 0x00


	//----- nvinfo : EIATTR_KPARAM_INFO
	.align		4
.L_14:
        /*0038*/ 	.byte	0x04, 0x17
        /*003a*/ 	.short	(.L_16 - .L_15)
.L_15:
        /*003c*/ 	.word	0x00000000
        /*0040*/ 	.short	0x0000
        /*0042*/ 	.short	0x0000
        /*0044*/ 	.byte	0x00, 0xf5, 0x21, 0x00


	//----- nvinfo : EIATTR_SPARSE_MMA_MASK
	.align		4
.L_16:
        /*0048*/ 	.byte	0x03, 0x50
        /*004a*/ 	.short	0x0000


	//----- nvinfo : EIATTR_MAXREG_COUNT
	.align		4
        /*004c*/ 	.byte	0x03, 0x1b
        /*004e*/ 	.short	0x00ff


	//----- nvinfo : EIATTR_MERCURY_ISA_VERSION
	.align		4
        /*0050*/ 	.byte	0x03, 0x5f
        /*0052*/ 	.short	0x0101


	//----- nvinfo : EIATTR_VRC_CTA_INIT_COUNT
	.align		4
        /*0054*/ 	.byte	0x02, 0x4a
	.zero		1
	.zero		1


	//----- nvinfo : EIATTR_EXIT_INSTR_OFFSETS
	.align		4
        /*0058*/ 	.byte	0x04, 0x1c
        /*005a*/ 	.short	(.L_18 - .L_17)


	//   ....[0]....
.L_17:
        /*005c*/ 	.word	0x00000ae0


	//----- nvinfo : EIATTR_CRS_STACK_SIZE
	.align		4
.L_18:
        /*0060*/ 	.byte	0x04, 0x1e
        /*0062*/ 	.short	(.L_20 - .L_19)
.L_19:
        /*0064*/ 	.word	0x00000000


	//----- nvinfo : EIATTR_CBANK_PARAM_SIZE
	.align		4
.L_20:
        /*0068*/ 	.byte	0x03, 0x19
        /*006a*/ 	.short	0x0018


	//----- nvinfo : EIATTR_PARAM_CBANK
	.align		4
        /*006c*/ 	.byte	0x04, 0x0a
        /*006e*/ 	.short	(.L_22 - .L_21)
	.align		4
.L_21:
        /*0070*/ 	.word	index@(.nv.constant0._Z13convolution1DPfS_ii)
        /*0074*/ 	.short	0x0380
        /*0076*/ 	.short	0x0018


	//----- nvinfo : EIATTR_SW_WAR
	.align		4
.L_22:
        /*0078*/ 	.byte	0x04, 0x36
        /*007a*/ 	.short	(.L_24 - .L_23)
.L_23:
        /*007c*/ 	.word	0x00000008
.L_24:


//--------------------- .nv.callgraph             --------------------------
	.section	.nv.callgraph,"",@"SHT_CUDA_CALLGRAPH"
	.align	4
	.sectionentsize	8
	.align		4
        /*0000*/ 	.word	0x00000000
	.align		4
        /*0004*/ 	.word	0xffffffff
	.align		4
        /*0008*/ 	.word	0x00000000
	.align		4
        /*000c*/ 	.word	0xfffffffe
	.align		4
        /*0010*/ 	.word	0x00000000
	.align		4
        /*0014*/ 	.word	0xfffffffd
	.align		4
        /*0018*/ 	.word	0x00000000
	.align		4
        /*001c*/ 	.word	0xfffffffc


//--------------------- .nv.constant3             --------------------------
	.section	.nv.constant3,"a",@progbits
	.align	4
.nv.constant3:
	.type		M,@object
	.size		M,(.L_0 - M)
M:
	.zero		20
.L_0:


//--------------------- .text._Z13convolution1DPfS_ii --------------------------
	.section	.text._Z13convolution1DPfS_ii,"ax",@progbits
	.align	128
        .global         _Z13convolution1DPfS_ii
        .type           _Z13convolution1DPfS_ii,@function
        .size           _Z13convolution1DPfS_ii,(.L_x_7 - _Z13convolution1DPfS_ii)
        .other          _Z13convolution1DPfS_ii,@"STO_CUDA_ENTRY STV_DEFAULT"
_Z13convolution1DPfS_ii:
.text._Z13convolution1DPfS_ii:
[----:B------:R-:W-:Y:S01]  /*0000*/  LDC R1, c[0x0][0x37c] ;  /* 0x0000df00ff017b82 */ /* 0x000fe20000000800 */
[----:B------:R-:W0:Y:S01]  /*0010*/  S2R R3, SR_TID.X ;  /* 0x0000000000037919 */ /* 0x000e220000002100 */
[----:B------:R-:W1:Y:S06]  /*0020*/  LDCU UR5, c[0x0][0x390] ;  /* 0x00007200ff0577ac */ /* 0x000e6c0008000800 */
[----:B------:R-:W0:Y:S01]  /*0030*/  S2UR UR4, SR_CTAID.X ;  /* 0x00000000000479c3 */ /* 0x000e220000002500 */
[----:B------:R-:W-:Y:S01]  /*0040*/  HFMA2 R0, -RZ, RZ, 0, 0 ;  /* 0x00000000ff007431 */ /* 0x000fe200000001ff */
[----:B------:R-:W2:Y:S06]  /*0050*/  LDCU.64 UR8, c[0x0][0x358] ;  /* 0x00006b00ff0877ac */ /* 0x000eac0008000a00 */
[----:B------:R-:W0:Y:S01]  /*0060*/  LDC R2, c[0x0][0x360] ;  /* 0x0000d800ff027b82 */ /* 0x000e220000000800 */
[----:B-1----:R-:W-:Y:S01]  /*0070*/  UISETP.GE.AND UP0, UPT, UR5, 0x1, UPT ;  /* 0x000000010500788c */ /* 0x002fe2000bf06270 */
[----:B0-----:R-:W-:-:S08]  /*0080*/  IMAD R2, R2, UR4, R3 ;  /* 0x0000000402027c24 */ /* 0x001fd0000f8e0203 */
[----:B--2---:R-:W-:Y:S05]  /*0090*/  BRA.U !UP0, `(.L_x_0) ;  /* 0x0000000908847547 */ /* 0x004fea000b800000 */
[----:B------:R-:W-:Y:S01]  /*00a0*/  UISETP.GE.U32.AND UP0, UPT, UR5, 0x8, UPT ;  /* 0x000000080500788c */ /* 0x000fe2000bf06070 */
[----:B------:R-:W-:Y:S01]  /*00b0*/  MOV R0, RZ ;  /* 0x000000ff00007202 */ /* 0x000fe20000000f00 */
[----:B------:R-:W-:Y:S01]  /*00c0*/  ULEA.HI UR4, UR5, UR5, URZ, 0x1 ;  /* 0x0000000505047291 */ /* 0x000fe2000f8f08ff */
[----:B------:R-:W-:Y:S01]  /*00d0*/  IMAD.MOV.U32 R3, RZ, RZ, RZ ;  /* 0x000000ffff037224 */ /* 0x000fe200078e00ff */
[----:B------:R-:W-:Y:S02]  /*00e0*/  ULOP3.LUT UR6, UR5, 0x7, URZ, 0xc0, !UPT ;  /* 0x0000000705067892 */ /* 0x000fe4000f8ec0ff */
[----:B------:R-:W-:Y:S02]  /*00f0*/  USHF.R.S32.HI UR4, URZ, 0x1, UR4 ;  /* 0x00000001ff047899 */ /* 0x000fe40008011404 */
[----:B------:R-:W-:-:S04]  /*0100*/  UISETP.NE.AND UP1, UPT, UR6, URZ, UPT ;  /* 0x000000ff0600728c */ /* 0x000fc8000bf25270 */
[----:B------:R-:W-:Y:S01]  /*0110*/  IADD3 R4, PT, PT, R2, -UR4, RZ ;  /* 0x8000000402047c10 */ /* 0x000fe2000fffe0ff */
[----:B------:R-:W-:Y:S06]  /*0120*/  BRA.U !UP0, `(.L_x_1) ;  /* 0x0000000508247547 */ /* 0x000fec000b800000 */
[----:B------:R-:W-:Y:S01]  /*0130*/  ULOP3.LUT UR4, UR5, 0x7ffffff8, URZ, 0xc0, !UPT ;  /* 0x7ffffff805047892 */ /* 0x000fe2000f8ec0ff */
[----:B------:R-:W-:Y:S01]  /*0140*/  IMAD.MOV.U32 R0, RZ, RZ, RZ ;  /* 0x000000ffff007224 */ /* 0x000fe200078e00ff */
[----:B------:R-:W-:Y:S01]  /*0150*/  MOV R7, RZ ;  /* 0x000000ff00077202 */ /* 0x000fe20000000f00 */
[----:B------:R-:W0:Y:S03]  /*0160*/  LDCU UR7, c[0x0][0x394] ;  /* 0x00007280ff0777ac */ /* 0x000e260008000800 */
[----:B------:R-:W-:-:S07]  /*0170*/  IMAD.U32 R3, RZ, RZ, UR4 ;  /* 0x00000004ff037e24 */ /* 0x000fce000f8e00ff */
.L_x_2:
[----:B------:R-:W-:-:S04]  /*0180*/  IADD3 R25, PT, PT, R4, R7, RZ ;  /* 0x0000000704197210 */ /* 0x000fc80007ffe0ff */
[----:B0-----:R-:W-:-:S04]  /*0190*/  ISETP.GE.AND P6, PT, R25, UR7, PT ;  /* 0x0000000719007c0c */ /* 0x001fc8000bfc6270 */
[----:B------:R-:W-:-:S13]  /*01a0*/  ISETP.LT.OR P6, PT, R25, 0x1, P6 ;  /* 0x000000011900780c */ /* 0x000fda00037c1670 */
[----:B------:R-:W0:Y:S02]  /*01b0*/  @!P6 LDC.64 R8, c[0x0][0x380] ;  /* 0x0000e000ff08eb82 */ /* 0x000e240000000a00 */
[----:B0-----:R-:W-:-:S05]  /*01c0*/  @!P6 IMAD.WIDE.U32 R8, R25, 0x4, R8 ;  /* 0x000000041908e825 */ /* 0x001fca00078e0008 */
[----:B------:R0:W2:Y:S01]  /*01d0*/  @!P6 LDG.E R11, desc[UR8][R8.64] ;  /* 0x00000008080be981 */ /* 0x0000a2000c1e1900 */
[----:B------:R-:W-:Y:S01]  /*01e0*/  VIADD R15, R25, 0x1 ;  /* 0x00000001190f7836 */ /* 0x000fe20000000000 */
[----:B------:R-:W-:Y:S01]  /*01f0*/  SHF.L.U32 R5, R7, 0x2, RZ ;  /* 0x0000000207057819 */ /* 0x000fe200000006ff */
[C---:B------:R-:W-:Y:S01]  /*0200*/  VIADD R29, R25.reuse, 0x2 ;  /* 0x00000002191d7836 */ /* 0x040fe20000000000 */
[C---:B------:R-:W-:Y:S01]  /*0210*/  IADD3 R27, PT, PT, R25.reuse, 0x3, RZ ;  /* 0x00000003191b7810 */ /* 0x040fe20007ffe0ff */
[----:B------:R-:W-:Y:S01]  /*0220*/  VIADD R6, R25, 0x4 ;  /* 0x0000000419067836 */ /* 0x000fe20000000000 */
[----:B------:R-:W-:Y:S01]  /*0230*/  ISETP.GE.AND P0, PT, R15, UR7, PT ;  /* 0x000000070f007c0c */ /* 0x000fe2000bf06270 */
[----:B------:R-:W2:Y:S01]  /*0240*/  @!P6 LDC R10, c[0x3][R5] ;  /* 0x00c00000050aeb82 */ /* 0x000ea20000000800 */
[----:B------:R-:W-:Y:S02]  /*0250*/  ISETP.GE.AND P1, PT, R29, UR7, PT ;  /* 0x000000071d007c0c */ /* 0x000fe4000bf26270 */
[C---:B------:R-:W-:Y:S01]  /*0260*/  ISETP.GT.U32.OR P0, PT, R25.reuse, 0x7ffffffe, P0 ;  /* 0x7ffffffe1900780c */ /* 0x040fe20000704470 */
[----:B0-----:R-:W-:Y:S01]  /*0270*/  VIADD R9, R25, 0x6 ;  /* 0x0000000619097836 */ /* 0x001fe20000000000 */
[----:B------:R-:W-:-:S02]  /*0280*/  ISETP.GE.AND P2, PT, R27, UR7, PT ;  /* 0x000000071b007c0c */ /* 0x000fc4000bf46270 */
[----:B------:R-:W-:Y:S02]  /*0290*/  ISETP.LT.OR P1, PT, R29, 0x1, P1 ;  /* 0x000000011d00780c */ /* 0x000fe40000f21670 */
[----:B------:R-:W-:Y:S02]  /*02a0*/  IADD3 R8, PT, PT, R25, 0x5, RZ ;  /* 0x0000000519087810 */ /* 0x000fe40007ffe0ff */
[----:B------:R-:W-:Y:S02]  /*02b0*/  ISETP.GE.AND P3, PT, R6, UR7, PT ;  /* 0x0000000706007c0c */ /* 0x000fe4000bf66270 */
[----:B------:R-:W-:Y:S02]  /*02c0*/  ISETP.LT.OR P2, PT, R27, 0x1, P2 ;  /* 0x000000011b00780c */ /* 0x000fe40001741670 */
[----:B------:R-:W-:Y:S01]  /*02d0*/  ISETP.GE.AND P5, PT, R8, UR7, PT ;  /* 0x0000000708007c0c */ /* 0x000fe2000bfa6270 */
[----:B------:R-:W0:Y:S01]  /*02e0*/  @!P0 LDC.64 R22, c[0x0][0x380] ;  /* 0x0000e000ff168b82 */ /* 0x000e220000000a00 */
[----:B------:R-:W-:-:S02]  /*02f0*/  ISETP.LT.OR P3, PT, R6, 0x1, P3 ;  /* 0x000000010600780c */ /* 0x000fc40001f61670 */
[----:B------:R-:W-:Y:S02]  /*0300*/  IADD3 R25, PT, PT, R25, 0x7, RZ ;  /* 0x0000000719197810 */ /* 0x000fe40007ffe0ff */
[C---:B------:R-:W-:Y:S02]  /*0310*/  ISETP.GE.AND P4, PT, R9.reuse, UR7, PT ;  /* 0x0000000709007c0c */ /* 0x040fe4000bf86270 */
[----:B------:R-:W-:Y:S01]  /*0320*/  ISETP.LT.OR P5, PT, R8, 0x1, P5 ;  /* 0x000000010800780c */ /* 0x000fe20002fa1670 */
[----:B------:R-:W1:Y:S01]  /*0330*/  @!P1 LDC.64 R20, c[0x0][0x380] ;  /* 0x0000e000ff149b82 */ /* 0x000e620000000a00 */
[----:B------:R-:W-:-:S07]  /*0340*/  ISETP.LT.OR P4, PT, R9, 0x1, P4 ;  /* 0x000000010900780c */ /* 0x000fce0002781670 */
[----:B------:R-:W3:Y:S08]  /*0350*/  @!P2 LDC.64 R18, c[0x0][0x380] ;  /* 0x0000e000ff12ab82 */ /* 0x000ef00000000a00 */
[----:B------:R-:W4:Y:S01]  /*0360*/  @!P5 LDC.64 R12, c[0x0][0x380] ;  /* 0x0000e000ff0cdb82 */ /* 0x000f220000000a00 */
[----:B0-----:R-:W-:-:S06]  /*0370*/  @!P0 IMAD.WIDE.U32 R22, R15, 0x4, R22 ;  /* 0x000000040f168825 */ /* 0x001fcc00078e0016 */
[----:B------:R-:W5:Y:S01]  /*0380*/  @!P0 LDG.E R23, desc[UR8][R22.64] ;  /* 0x0000000816178981 */ /* 0x000f62000c1e1900 */
[----:B------:R-:W0:Y:S01]  /*0390*/  @!P4 LDC.64 R16, c[0x0][0x380] ;  /* 0x0000e000ff10cb82 */ /* 0x000e220000000a00 */
[----:B-1----:R-:W-:-:S06]  /*03a0*/  @!P1 IMAD.WIDE.U32 R20, R29, 0x4, R20 ;  /* 0x000000041d149825 */ /* 0x002fcc00078e0014 */
[----:B------:R-:W5:Y:S01]  /*03b0*/  @!P1 LDG.E R21, desc[UR8][R20.64] ;  /* 0x0000000814159981 */ /* 0x000f62000c1e1900 */
[----:B---3--:R-:W-:-:S06]  /*03c0*/  @!P2 IMAD.WIDE.U32 R18, R27, 0x4, R18 ;  /* 0x000000041b12a825 */ /* 0x008fcc00078e0012 */
[----:B------:R1:W3:Y:S01]  /*03d0*/  @!P2 LDG.E R19, desc[UR8][R18.64] ;  /* 0x000000081213a981 */ /* 0x0002e2000c1e1900 */
[----:B----4-:R-:W-:-:S06]  /*03e0*/  @!P5 IMAD.WIDE.U32 R12, R8, 0x4, R12 ;  /* 0x00000004080cd825 */ /* 0x010fcc00078e000c */
[----:B------:R-:W4:Y:S01]  /*03f0*/  @!P5 LDG.E R13, desc[UR8][R12.64] ;  /* 0x000000080c0dd981 */ /* 0x000f22000c1e1900 */
[----:B0-----:R-:W-:-:S06]  /*0400*/  @!P4 IMAD.WIDE.U32 R16, R9, 0x4, R16 ;  /* 0x000000040910c825 */ /* 0x001fcc00078e0010 */
[----:B------:R-:W4:Y:S01]  /*0410*/  @!P4 LDG.E R17, desc[UR8][R16.64] ;  /* 0x000000081011c981 */ /* 0x000f22000c1e1900 */
[----:B--2---:R-:W-:Y:S01]  /*0420*/  @!P6 FFMA R0, R11, R10, R0 ;  /* 0x0000000a0b00e223 */ /* 0x004fe20000000000 */
[C---:B------:R-:W-:Y:S01]  /*0430*/  ISETP.GE.AND P6, PT, R25.reuse, UR7, PT ;  /* 0x0000000719007c0c */ /* 0x040fe2000bfc6270 */
[----:B------:R-:W0:Y:S03]  /*0440*/  @!P3 LDC.64 R10, c[0x0][0x380] ;  /* 0x0000e000ff0abb82 */ /* 0x000e260000000a00 */
[----:B------:R-:W-:-:S13]  /*0450*/  ISETP.LT.OR P6, PT, R25, 0x1, P6 ;  /* 0x000000011900780c */ /* 0x000fda00037c1670 */
[----:B------:R-:W2:Y:S01]  /*0460*/  @!P6 LDC.64 R14, c[0x0][0x380] ;  /* 0x0000e000ff0eeb82 */ /* 0x000ea20000000a00 */
[----:B0-----:R-:W-:-:S06]  /*0470*/  @!P3 IMAD.WIDE.U32 R10, R6, 0x4, R10 ;  /* 0x00000004060ab825 */ /* 0x001fcc00078e000a */
[----:B------:R0:W4:Y:S01]  /*0480*/  @!P3 LDG.E R11, desc[UR8][R10.64] ;  /* 0x000000080a0bb981 */ /* 0x000122000c1e1900 */
[----:B--2---:R-:W-:-:S06]  /*0490*/  @!P6 IMAD.WIDE.U32 R14, R25, 0x4, R14 ;  /* 0x00000004190ee825 */ /* 0x004fcc00078e000e */
[----:B------:R-:W2:Y:S01]  /*04a0*/  @!P6 LDG.E R15, desc[UR8][R14.64] ;  /* 0x000000080e0fe981 */ /* 0x000ea2000c1e1900 */
[----:B------:R-:W5:Y:S08]  /*04b0*/  @!P0 LDC R6, c[0x3][R5+0x4] ;  /* 0x00c0010005068b82 */ /* 0x000f700000000800 */
[----:B------:R-:W3:Y:S08]  /*04c0*/  @!P1 LDC R8, c[0x3][R5+0x8] ;  /* 0x00c0020005089b82 */ /* 0x000ef00000000800 */
[----:B------:R-:W3:Y:S08]  /*04d0*/  @!P2 LDC R9, c[0x3][R5+0xc] ;  /* 0x00c003000509ab82 */ /* 0x000ef00000000800 */
[----:B-1----:R-:W4:Y:S01]  /*04e0*/  @!P3 LDC R18, c[0x3][R5+0x10] ;  /* 0x00c004000512bb82 */ /* 0x002f220000000800 */
[----:B-----5:R-:W-:-:S07]  /*04f0*/  @!P0 FFMA R0, R23, R6, R0 ;  /* 0x0000000617008223 */ /* 0x020fce0000000000 */
[----:B------:R-:W1:Y:S08]  /*0500*/  @!P5 LDC R20, c[0x3][R5+0x14] ;  /* 0x00c005000514db82 */ /* 0x000e700000000800 */
[----:B0-----:R-:W0:Y:S01]  /*0510*/  @!P4 LDC R10, c[0x3][R5+0x18] ;  /* 0x00c00600050acb82 */ /* 0x001e220000000800 */
[----:B---3--:R-:W-:Y:S01]  /*0520*/  @!P1 FFMA R0, R21, R8, R0 ;  /* 0x0000000815009223 */ /* 0x008fe20000000000 */
[----:B------:R-:W-:-:S06]  /*0530*/  VIADD R7, R7, 0x8 ;  /* 0x0000000807077836 */ /* 0x000fcc0000000000 */
[----:B------:R-:W2:Y:S01]  /*0540*/  @!P6 LDC R6, c[0x3][R5+0x1c] ;  /* 0x00c007000506eb82 */ /* 0x000ea20000000800 */
[----:B------:R-:W-:Y:S01]  /*0550*/  @!P2 FFMA R0, R19, R9, R0 ;  /* 0x000000091300a223 */ /* 0x000fe20000000000 */
[----:B------:R-:W-:-:S03]  /*0560*/  ISETP.NE.AND P0, PT, R7, R3, PT ;  /* 0x000000030700720c */ /* 0x000fc60003f05270 */
[----:B----4-:R-:W-:-:S04]  /*0570*/  @!P3 FFMA R0, R11, R18, R0 ;  /* 0x000000120b00b223 */ /* 0x010fc80000000000 */
[----:B-1----:R-:W-:-:S04]  /*0580*/  @!P5 FFMA R0, R13, R20, R0 ;  /* 0x000000140d00d223 */ /* 0x002fc80000000000 */
[----:B0-----:R-:W-:-:S04]  /*0590*/  @!P4 FFMA R0, R17, R10, R0 ;  /* 0x0000000a1100c223 */ /* 0x001fc80000000000 */
[----:B--2---:R-:W-:Y:S01]  /*05a0*/  @!P6 FFMA R0, R15, R6, R0 ;  /* 0x000000060f00e223 */ /* 0x004fe20000000000 */
[----:B------:R-:W-:Y:S06]  /*05b0*/  @P0 BRA `(.L_x_2) ;  /* 0xfffffff800f00947 */ /* 0x000fec000383ffff */
.L_x_1:
[----:B------:R-:W-:Y:S05]  /*05c0*/  BRA.U !UP1, `(.L_x_0) ;  /* 0x0000000509387547 */ /* 0x000fea000b800000 */
[----:B------:R-:W0:Y:S01]  /*05d0*/  LDCU UR4, c[0x0][0x390] ;  /* 0x00007200ff0477ac */ /* 0x000e220008000800 */
[----:B------:R-:W-:Y:S02]  /*05e0*/  UISETP.GE.U32.AND UP0, UPT, UR6, 0x4, UPT ;  /* 0x000000040600788c */ /* 0x000fe4000bf06070 */
[----:B0-----:R-:W-:-:S04]  /*05f0*/  ULOP3.LUT UR5, UR4, 0x3, URZ, 0xc0, !UPT ;  /* 0x0000000304057892 */ /* 0x001fc8000f8ec0ff */
[----:B------:R-:W-:-:S03]  /*0600*/  UISETP.NE.AND UP1, UPT, UR5, URZ, UPT ;  /* 0x000000ff0500728c */ /* 0x000fc6000bf25270 */
[----:B------:R-:W-:Y:S08]  /*0610*/  BRA.U !UP0, `(.L_x_3) ;  /* 0x00000001088c7547 */ /* 0x000ff0000b800000 */
[----:B------:R-:W0:Y:S01]  /*0620*/  LDCU UR6, c[0x0][0x394] ;  /* 0x00007280ff0677ac */ /* 0x000e220008000800 */
[----:B------:R-:W-:-:S04]  /*0630*/  IADD3 R5, PT, PT, R4, R3, RZ ;  /* 0x0000000304057210 */ /* 0x000fc80007ffe0ff */
[C---:B------:R-:W-:Y:S01]  /*0640*/  IADD3 R17, PT, PT, R5.reuse, 0x2, RZ ;  /* 0x0000000205117810 */ /* 0x040fe20007ffe0ff */
[C---:B------:R-:W-:Y:S02]  /*0650*/  VIADD R15, R5.reuse, 0x1 ;  /* 0x00000001050f7836 */ /* 0x040fe40000000000 */
[C---:B------:R-:W-:Y:S01]  /*0660*/  VIADD R19, R5.reuse, 0x3 ;  /* 0x0000000305137836 */ /* 0x040fe20000000000 */
[----:B0-----:R-:W-:Y:S02]  /*0670*/  ISETP.GE.AND P0, PT, R5, UR6, PT ;  /* 0x0000000605007c0c */ /* 0x001fe4000bf06270 */
[----:B------:R-:W-:Y:S02]  /*0680*/  ISETP.GE.AND P1, PT, R15, UR6, PT ;  /* 0x000000060f007c0c */ /* 0x000fe4000bf26270 */
[----:B------:R-:W-:Y:S02]  /*0690*/  ISETP.LT.OR P0, PT, R5, 0x1, P0 ;  /* 0x000000010500780c */ /* 0x000fe40000701670 */
[----:B------:R-:W-:-:S02]  /*06a0*/  ISETP.GE.AND P2, PT, R17, UR6, PT ;  /* 0x0000000611007c0c */ /* 0x000fc4000bf46270 */
[----:B------:R-:W-:Y:S02]  /*06b0*/  ISETP.GT.U32.OR P1, PT, R5, 0x7ffffffe, P1 ;  /* 0x7ffffffe0500780c */ /* 0x000fe40000f24470 */
[----:B------:R-:W-:Y:S02]  /*06c0*/  ISETP.GE.AND P3, PT, R19, UR6, PT ;  /* 0x0000000613007c0c */ /* 0x000fe4000bf66270 */
[----:B------:R-:W-:Y:S02]  /*06d0*/  ISETP.LT.OR P2, PT, R17, 0x1, P2 ;  /* 0x000000011100780c */ /* 0x000fe40001741670 */
[----:B------:R-:W-:-:S03]  /*06e0*/  ISETP.LT.OR P3, PT, R19, 0x1, P3 ;  /* 0x000000011300780c */ /* 0x000fc60001f61670 */
[----:B------:R-:W0:Y:S08]  /*06f0*/  @!P0 LDC.64 R10, c[0x0][0x380] ;  /* 0x0000e000ff0a8b82 */ /* 0x000e300000000a00 */
[----:B------:R-:W1:Y:S08]  /*0700*/  @!P1 LDC.64 R12, c[0x0][0x380] ;  /* 0x0000e000ff0c9b82 */ /* 0x000e700000000a00 */
[----:B------:R-:W2:Y:S08]  /*0710*/  @!P2 LDC.64 R8, c[0x0][0x380] ;  /* 0x0000e000ff08ab82 */ /* 0x000eb00000000a00 */
[----:B------:R-:W3:Y:S01]  /*0720*/  @!P3 LDC.64 R6, c[0x0][0x380] ;  /* 0x0000e000ff06bb82 */ /* 0x000ee20000000a00 */
[----:B0-----:R-:W-:-:S06]  /*0730*/  @!P0 IMAD.WIDE.U32 R10, R5, 0x4, R10 ;  /* 0x00000004050a8825 */ /* 0x001fcc00078e000a */
[----:B------:R-:W4:Y:S01]  /*0740*/  @!P0 LDG.E R11, desc[UR8][R10.64] ;  /* 0x000000080a0b8981 */ /* 0x000f22000c1e1900 */
[----:B-1----:R-:W-:-:S06]  /*0750*/  @!P1 IMAD.WIDE.U32 R12, R15, 0x4, R12 ;  /* 0x000000040f0c9825 */ /* 0x002fcc00078e000c */
[----:B------:R-:W5:Y:S01]  /*0760*/  @!P1 LDG.E R13, desc[UR8][R12.64] ;  /* 0x000000080c0d9981 */ /* 0x000f62000c1e1900 */
[----:B--2---:R-:W-:-:S06]  /*0770*/  @!P2 IMAD.WIDE.U32 R8, R17, 0x4, R8 ;  /* 0x000000041108a825 */ /* 0x004fcc00078e0008 */
[----:B------:R-:W2:Y:S01]  /*0780*/  @!P2 LDG.E R9, desc[UR8][R8.64] ;  /* 0x000000080809a981 */ /* 0x000ea2000c1e1900 */
[----:B---3--:R-:W-:-:S06]  /*0790*/  @!P3 IMAD.WIDE.U32 R6, R19, 0x4, R6 ;  /* 0x000000041306b825 */ /* 0x008fcc00078e0006 */
[----:B------:R-:W3:Y:S01]  /*07a0*/  @!P3 LDG.E R7, desc[UR8][R6.64] ;  /* 0x000000080607b981 */ /* 0x000ee2000c1e1900 */
[----:B------:R-:W-:-:S04]  /*07b0*/  SHF.L.U32 R5, R3, 0x2, RZ ;  /* 0x0000000203057819 */ /* 0x000fc800000006ff */
[----:B------:R-:W4:Y:S08]  /*07c0*/  @!P0 LDC R14, c[0x3][R5] ;  /* 0x00c00000050e8b82 */ /* 0x000f300000000800 */
[----:B------:R-:W5:Y:S08]  /*07d0*/  @!P1 LDC R15, c[0x3][R5+0x4] ;  /* 0x00c00100050f9b82 */ /* 0x000f700000000800 */
[----:B------:R-:W2:Y:S08]  /*07e0*/  @!P2 LDC R16, c[0x3][R5+0x8] ;  /* 0x00c002000510ab82 */ /* 0x000eb00000000800 */
[----:B------:R-:W3:Y:S01]  /*07f0*/  @!P3 LDC R17, c[0x3][R5+0xc] ;  /* 0x00c003000511bb82 */ /* 0x000ee20000000800 */
[----:B------:R-:W-:-:S02]  /*0800*/  VIADD R3, R3, 0x4 ;  /* 0x0000000403037836 */ /* 0x000fc40000000000 */
[----:B----4-:R-:W-:-:S04]  /*0810*/  @!P0 FFMA R0, R11, R14, R0 ;  /* 0x0000000e0b008223 */ /* 0x010fc80000000000 */
[----:B-----5:R-:W-:-:S04]  /*0820*/  @!P1 FFMA R0, R13, R15, R0 ;  /* 0x0000000f0d009223 */ /* 0x020fc80000000000 */
[----:B--2---:R-:W-:-:S04]  /*0830*/  @!P2 FFMA R0, R9, R16, R0 ;  /* 0x000000100900a223 */ /* 0x004fc80000000000 */
[----:B---3--:R-:W-:-:S07]  /*0840*/  @!P3 FFMA R0, R7, R17, R0 ;  /* 0x000000110700b223 */ /* 0x008fce0000000000 */
.L_x_3:
[----:B------:R-:W-:Y:S05]  /*0850*/  BRA.U !UP1, `(.L_x_0) ;  /* 0x0000000109947547 */ /* 0x000fea000b800000 */
[----:B------:R-:W-:Y:S02]  /*0860*/  UISETP.NE.AND UP0, UPT, UR5, 0x1, UPT ;  /* 0x000000010500788c */ /* 0x000fe4000bf05270 */
[----:B------:R-:W-:-:S04]  /*0870*/  ULOP3.LUT UR4, UR4, 0x1, URZ, 0xc0, !UPT ;  /* 0x0000000104047892 */ /* 0x000fc8000f8ec0ff */
[----:B------:R-:W-:-:S03]  /*0880*/  UISETP.NE.U32.AND UP1, UPT, UR4, 0x1, UPT ;  /* 0x000000010400788c */ /* 0x000fc6000bf25070 */
[----:B------:R-:W-:Y:S08]  /*0890*/  BRA.U !UP0, `(.L_x_4) ;  /* 0x00000001084c7547 */ /* 0x000ff0000b800000 */
[----:B------:R-:W0:Y:S01]  /*08a0*/  LDCU UR4, c[0x0][0x394] ;  /* 0x00007280ff0477ac */ /* 0x000e220008000800 */
[----:B------:R-:W-:-:S05]  /*08b0*/  IADD3 R11, PT, PT, R4, R3, RZ ;  /* 0x00000003040b7210 */ /* 0x000fca0007ffe0ff */
[C---:B------:R-:W-:Y:S01]  /*08c0*/  VIADD R5, R11.reuse, 0x1 ;  /* 0x000000010b057836 */ /* 0x040fe20000000000 */
[----:B0-----:R-:W-:-:S04]  /*08d0*/  ISETP.GE.AND P0, PT, R11, UR4, PT ;  /* 0x000000040b007c0c */ /* 0x001fc8000bf06270 */
[----:B------:R-:W-:Y:S02]  /*08e0*/  ISETP.GE.AND P1, PT, R5, UR4, PT ;  /* 0x0000000405007c0c */ /* 0x000fe4000bf26270 */
[C---:B------:R-:W-:Y:S02]  /*08f0*/  ISETP.LT.OR P0, PT, R11.reuse, 0x1, P0 ;  /* 0x000000010b00780c */ /* 0x040fe40000701670 */
[----:B------:R-:W-:-:S11]  /*0900*/  ISETP.GT.U32.OR P1, PT, R11, 0x7ffffffe, P1 ;  /* 0x7ffffffe0b00780c */ /* 0x000fd60000f24470 */
[----:B------:R-:W0:Y:S08]  /*0910*/  @!P0 LDC.64 R6, c[0x0][0x380] ;  /* 0x0000e000ff068b82 */ /* 0x000e300000000a00 */
[----:B------:R-:W1:Y:S01]  /*0920*/  @!P1 LDC.64 R8, c[0x0][0x380] ;  /* 0x0000e000ff089b82 */ /* 0x000e620000000a00 */
[----:B0-----:R-:W-:-:S06]  /*0930*/  @!P0 IMAD.WIDE.U32 R6, R11, 0x4, R6 ;  /* 0x000000040b068825 */ /* 0x001fcc00078e0006 */
[----:B------:R-:W2:Y:S01]  /*0940*/  @!P0 LDG.E R7, desc[UR8][R6.64] ;  /* 0x0000000806078981 */ /* 0x000ea2000c1e1900 */
[----:B-1----:R-:W-:-:S06]  /*0950*/  @!P1 IMAD.WIDE.U32 R8, R5, 0x4, R8 ;  /* 0x0000000405089825 */ /* 0x002fcc00078e0008 */
[----:B------:R-:W3:Y:S01]  /*0960*/  @!P1 LDG.E R9, desc[UR8][R8.64] ;  /* 0x0000000808099981 */ /* 0x000ee2000c1e1900 */
[----:B------:R-:W-:-:S04]  /*0970*/  SHF.L.U32 R11, R3, 0x2, RZ ;  /* 0x00000002030b7819 */ /* 0x000fc800000006ff */
[----:B------:R-:W2:Y:S08]  /*0980*/  @!P0 LDC R5, c[0x3][R11] ;  /* 0x00c000000b058b82 */ /* 0x000eb00000000800 */
[----:B------:R-:W3:Y:S01]  /*0990*/  @!P1 LDC R10, c[0x3][R11+0x4] ;  /* 0x00c001000b0a9b82 */ /* 0x000ee20000000800 */
[----:B------:R-:W-:Y:S02]  /*09a0*/  VIADD R3, R3, 0x2 ;  /* 0x0000000203037836 */ /* 0x000fe40000000000 */
[----:B--2---:R-:W-:-:S04]  /*09b0*/  @!P0 FFMA R0, R7, R5, R0 ;  /* 0x0000000507008223 */ /* 0x004fc80000000000 */
[----:B---3--:R-:W-:-:S07]  /*09c0*/  @!P1 FFMA R0, R9, R10, R0 ;  /* 0x0000000a09009223 */ /* 0x008fce0000000000 */
.L_x_4:
[----:B------:R-:W-:Y:S05]  /*09d0*/  BRA.U UP1, `(.L_x_0) ;  /* 0x0000000101347547 */ /* 0x000fea000b800000 */
[----:B------:R-:W0:Y:S01]  /*09e0*/  LDCU UR4, c[0x0][0x394] ;  /* 0x00007280ff0477ac */ /* 0x000e220008000800 */
[----:B------:R-:W-:Y:S01]  /*09f0*/  IADD3 R7, PT, PT, R4, R3, RZ ;  /* 0x0000000304077210 */ /* 0x000fe20007ffe0ff */
[----:B------:R-:W-:Y:S03]  /*0a00*/  BSSY.RECONVERGENT B0, `(.L_x_0) ;  /* 0x000000a000007945 */ /* 0x000fe60003800200 */
[----:B0-----:R-:W-:-:S04]  /*0a10*/  ISETP.GE.AND P0, PT, R7, UR4, PT ;  /* 0x0000000407007c0c */ /* 0x001fc8000bf06270 */
[----:B------:R-:W-:-:S13]  /*0a20*/  ISETP.LT.OR P0, PT, R7, 0x1, P0 ;  /* 0x000000010700780c */ /* 0x000fda0000701670 */
[----:B------:R-:W-:Y:S05]  /*0a30*/  @P0 BRA `(.L_x_5) ;  /* 0x0000000000180947 */ /* 0x000fea0003800000 */
[----:B------:R-:W0:Y:S02]  /*0a40*/  LDC.64 R4, c[0x0][0x380] ;  /* 0x0000e000ff047b82 */ /* 0x000e240000000a00 */
[----:B0-----:R-:W-:-:S06]  /*0a50*/  IMAD.WIDE.U32 R4, R7, 0x4, R4 ;  /* 0x0000000407047825 */ /* 0x001fcc00078e0004 */
[----:B------:R-:W2:Y:S01]  /*0a60*/  LDG.E R5, desc[UR8][R4.64] ;  /* 0x0000000804057981 */ /* 0x000ea2000c1e1900 */
[----:B------:R-:W-:-:S06]  /*0a70*/  IMAD.SHL.U32 R3, R3, 0x4, RZ ;  /* 0x0000000403037824 */ /* 0x000fcc00078e00ff */
[----:B------:R-:W2:Y:S02]  /*0a80*/  LDC R3, c[0x3][R3] ;  /* 0x00c0000003037b82 */ /* 0x000ea40000000800 */
[----:B--2---:R-:W-:-:S07]  /*0a90*/  FFMA R0, R5, R3, R0 ;  /* 0x0000000305007223 */ /* 0x004fce0000000000 */
.L_x_5:
[----:B------:R-:W-:Y:S05]  /*0aa0*/  BSYNC.RECONVERGENT B0 ;  /* 0x0000000000007941 */ /* 0x000fea0003800200 */
.L_x_0:
[----:B------:R-:W0:Y:S02]  /*0ab0*/  LDC.64 R4, c[0x0][0x388] ;  /* 0x0000e200ff047b82 */ /* 0x000e240000000a00 */
[----:B0-----:R-:W-:-:S05]  /*0ac0*/  IMAD.WIDE R2, R2, 0x4, R4 ;  /* 0x0000000402027825 */ /* 0x001fca00078e0204 */
[----:B------:R-:W-:Y:S01]  /*0ad0*/  STG.E desc[UR8][R2.64], R0 ;  /* 0x0000000002007986 */ /* 0x000fe2000c101908 */
[----:B------:R-:W-:Y:S05]  /*0ae0*/  EXIT ;  /* 0x000000000000794d */ /* 0x000fea0003800000 */
.L_x_6:
[----:B------:R-:W-:-:S00]  /*0af0*/  BRA `(.L_x_6) ;  /* 0xfffffffc00fc7947 */ /* 0x000fc0000383ffff */
[----:B------:R-:W-:-:S00]  /*0b00*/  NOP ;  /* 0x0000000000007918 */ /* 0x000fc00000000000 */
[----:B------:R-:W-:-:S00]  /*0b10*/  NOP ;  /* 0x0000000000007918 */ /* 0x000fc00000000000 */
[----:B------:R-:W-:-:S00]  /*0b20*/  NOP ;  /* 0x0000000000007918 */ /* 0x000fc00000000000 */
[----:B------:R-:W-:-:S00]  /*0b30*/  NOP ;  /* 0x0000000000007918 */ /* 0x000fc00000000000 */
[----:B------:R-:W-:-:S00]  /*0b40*/  NOP ;  /* 0x0000000000007918 */ /* 0x000fc00000000000 */
[----:B------:R-:W-:-:S00]  /*0b50*/  NOP ;  /* 0x0000000000007918 */ /* 0x000fc00000000000 */
[----:B------:R-:W-:-:S00]  /*0b60*/  NOP ;  /* 0x0000000000007918 */ /* 0x000fc00000000000 */
[----:B------:R-:W-:-:S00]  /*0b70*/  NOP ;  /* 0x0000000000007918 */ /* 0x000fc00000000000 */
.L_x_7:


//--------------------- .nv.shared.reserved.0     --------------------------
	.section	.nv.shared.reserved.0,"aw",@nobits
	.weak		__nv_reservedSMEM_offset_0_alias
	.size		__nv_reservedSMEM_offset_0_alias, 0, 64
	.other		__nv_reservedSMEM_offset_0_alias,@"STO_CUDA_RESERVED_SHARED STV_DEFAULT"
__nv_reservedSMEM_offset_0_alias:
	.zero		0
	.zero		64


//--------------------- .nv.constant0._Z13convolution1DPfS_ii --------------------------
	.section	.nv.constant0._Z13convolution1DPfS_ii,"a",@progbits
	.sectionflags	@""
	.align	4
.nv.constant0._Z13convolution1DPfS_ii:
	.zero		920


//--------------------- SYMBOLS --------------------------

	.type		.nv.reservedSmem.offset0,@object
	.size		.nv.reservedSmem.offset0,0x4
